//
// Generated by NVIDIA NVVM Compiler
//
// Compiler Build ID: CL-36424714
// Cuda compilation tools, release 13.0, V13.0.88
// Based on NVVM 20.0.0
//

.version 9.0
.target sm_100
.address_size 64

	// .globl	_Z7UmaVidaPiS_i

.visible .entry _Z7UmaVidaPiS_i(
	.param .u64 .ptr .align 1 _Z7UmaVidaPiS_i_param_0,
	.param .u64 .ptr .align 1 _Z7UmaVidaPiS_i_param_1,
	.param .u32 _Z7UmaVidaPiS_i_param_2
)
{
	.reg .pred 	%p<13>;
	.reg .b32 	%r<38>;
	.reg .b64 	%rd<31>;

	ld.param.u64 	%rd3, [_Z7UmaVidaPiS_i_param_0];
	ld.param.u64 	%rd4, [_Z7UmaVidaPiS_i_param_1];
	ld.param.u32 	%r6, [_Z7UmaVidaPiS_i_param_2];
	cvta.to.global.u64 	%rd1, %rd4;
	mov.u32 	%r7, %ctaid.x;
	mov.u32 	%r8, %ntid.x;
	mov.u32 	%r9, %tid.x;
	mad.lo.s32 	%r1, %r7, %r8, %r9;
	add.s32 	%r10, %r1, 1;
	mov.u32 	%r11, %ctaid.y;
	mov.u32 	%r12, %ntid.y;
	mov.u32 	%r13, %tid.y;
	mad.lo.s32 	%r14, %r11, %r12, %r13;
	setp.gt.s32 	%p1, %r10, %r6;
	setp.ge.s32 	%p2, %r14, %r6;
	or.pred  	%p3, %p1, %p2;
	@%p3 bra 	$L__BB0_8;
	cvta.to.global.u64 	%rd5, %rd3;
	add.s32 	%r15, %r6, 2;
	mul.lo.s32 	%r16, %r15, %r1;
	add.s32 	%r17, %r16, %r14;
	mul.wide.s32 	%rd6, %r17, 4;
	add.s64 	%rd7, %rd5, %rd6;
	ld.global.u32 	%r18, [%rd7];
	cvt.s64.s32 	%rd8, %r16;
	cvt.u64.u32 	%rd9, %r14;
	add.s64 	%rd10, %rd8, %rd9;
	shl.b64 	%rd11, %rd10, 2;
	add.s64 	%rd12, %rd5, %rd11;
	ld.global.u32 	%r19, [%rd12+4];
	add.s32 	%r20, %r19, %r18;
	ld.global.u32 	%r21, [%rd12+8];
	add.s32 	%r22, %r20, %r21;
	add.s32 	%r23, %r16, %r15;
	mul.wide.s32 	%rd13, %r15, 4;
	add.s64 	%rd14, %rd7, %rd13;
	ld.global.u32 	%r24, [%rd14];
	add.s32 	%r25, %r22, %r24;
	cvt.s64.s32 	%rd15, %r23;
	add.s64 	%rd2, %rd15, %rd9;
	shl.b64 	%rd16, %rd2, 2;
	add.s64 	%rd17, %rd16, %rd5;
	ld.global.u32 	%r26, [%rd17+8];
	add.s32 	%r27, %r25, %r26;
	add.s32 	%r28, %r23, %r15;
	add.s64 	%rd18, %rd14, %rd13;
	ld.global.u32 	%r29, [%rd18];
	add.s32 	%r30, %r27, %r29;
	cvt.s64.s32 	%rd19, %r28;
	add.s64 	%rd20, %rd19, %rd9;
	shl.b64 	%rd21, %rd20, 2;
	add.s64 	%rd22, %rd5, %rd21;
	ld.global.u32 	%r31, [%rd22+4];
	add.s32 	%r32, %r30, %r31;
	ld.global.u32 	%r33, [%rd22+8];
	add.s32 	%r34, %r32, %r33;
	ld.global.u32 	%r4, [%rd17+4];
	setp.eq.s32 	%p4, %r4, 0;
	setp.gt.s32 	%p5, %r34, 1;
	or.pred  	%p6, %p4, %p5;
	@%p6 bra 	$L__BB0_3;
	add.s64 	%rd30, %rd1, %rd16;
	mov.b32 	%r37, 0;
	st.global.u32 	[%rd30+4], %r37;
	bra.uni 	$L__BB0_8;
$L__BB0_3:
	setp.eq.s32 	%p7, %r4, 0;
	setp.lt.s32 	%p8, %r34, 4;
	or.pred  	%p9, %p7, %p8;
	@%p9 bra 	$L__BB0_5;
	add.s64 	%rd28, %rd1, %rd16;
	mov.b32 	%r36, 0;
	st.global.u32 	[%rd28+4], %r36;
	bra.uni 	$L__BB0_8;
$L__BB0_5:
	setp.ne.s32 	%p10, %r4, 0;
	setp.ne.s32 	%p11, %r34, 3;
	or.pred  	%p12, %p10, %p11;
	@%p12 bra 	$L__BB0_7;
	add.s64 	%rd26, %rd1, %rd16;
	mov.b32 	%r35, 1;
	st.global.u32 	[%rd26+4], %r35;
	bra.uni 	$L__BB0_8;
$L__BB0_7:
	add.s64 	%rd24, %rd1, %rd16;
	st.global.u32 	[%rd24+4], %r4;
$L__BB0_8:
	ret;

}


// ===== COMPILED SASS (sm_100) =====

	.target	sm_100

	.elftype	@"ET_EXEC"


//--------------------- .note.nv.tkinfo           --------------------------
	.section	.note.nv.tkinfo,"",@"SHT_NOTE"
	.sectionflags	@"SHF_NOTE_NV_TKINFO"
	.tkinfo
        /*0018*/ 	.word	0x00000002
        /*0030*/ 	.string	""
        /*0030*/ 	.string	"ptxas"
        /*0030*/ 	.string	"Cuda compilation tools, release 13.0, V13.0.88"
        /*0030*/ 	.string	"Build cuda_13.0.r13.0/compiler.36424714_0"
        /*0030*/ 	.string	"-arch sm_100 -m 64 "



//--------------------- .note.nv.cuinfo           --------------------------
	.section	.note.nv.cuinfo,"",@"SHT_NOTE"
	.sectionflags	@"SHF_NOTE_NV_CUINFO"
        /*0018*/ 	.short	0x0002
        /*001a*/ 	.short	0x0064
        /*001c*/ 	.short	0x0082
	.zero		2


//--------------------- .nv.info                  --------------------------
	.section	.nv.info,"",@"SHT_CUDA_INFO"
	.align	4


	//----- nvinfo : EIATTR_REGCOUNT
	.align		4
        /*0000*/ 	.byte	0x04, 0x2f
        /*0002*/ 	.short	(.L_1 - .L_0)
	.align		4
.L_0:
        /*0004*/ 	.word	index@(_Z7UmaVidaPiS_i)
        /*0008*/ 	.word	0x00000018


	//----- nvinfo : EIATTR_FRAME_SIZE
	.align		4
.L_1:
        /*000c*/ 	.byte	0x04, 0x11
        /*000e*/ 	.short	(.L_3 - .L_2)
	.align		4
.L_2:
        /*0010*/ 	.word	index@(_Z7UmaVidaPiS_i)
        /*0014*/ 	.word	0x00000000


	//----- nvinfo : EIATTR_MIN_STACK_SIZE
	.align		4
.L_3:
        /*0018*/ 	.byte	0x04, 0x12
        /*001a*/ 	.short	(.L_5 - .L_4)
	.align		4
.L_4:
        /*001c*/ 	.word	index@(_Z7UmaVidaPiS_i)
        /*0020*/ 	.word	0x00000000
.L_5:


//--------------------- .nv.compat                --------------------------
	.section	.nv.compat,"",@"SHT_CUDA_COMPAT_INFO"
	.align	4
        /*0000*/ 	.byte	0x02, 0x09, 0x00, 0x00, 0x02, 0x02, 0x01, 0x00, 0x02, 0x05, 0x05, 0x00, 0x03, 0x07, 0x01, 0x01
        /*0010*/ 	.byte	0x02, 0x03, 0x00, 0x00, 0x02, 0x06, 0x01, 0x00, 0x04, 0x0b, 0x08, 0x00, 0x09, 0x00, 0x00, 0x00
        /*0020*/ 	.byte	0x00, 0x00, 0x00, 0x00


//--------------------- .nv.info._Z7UmaVidaPiS_i  --------------------------
	.section	.nv.info._Z7UmaVidaPiS_i,"",@"SHT_CUDA_INFO"
	.sectionflags	@""
	.align	4


	//----- nvinfo : EIATTR_CUDA_API_VERSION
	.align		4
        /*0000*/ 	.byte	0x04, 0x37
        /*0002*/ 	.short	(.L_7 - .L_6)
.L_6:
        /*0004*/ 	.word	0x00000082


	//----- nvinfo : EIATTR_KPARAM_INFO
	.align		4
.L_7:
        /*0008*/ 	.byte	0x04, 0x17
        /*000a*/ 	.short	(.L_9 - .L_8)
.L_8:
        /*000c*/ 	.word	0x00000000
        /*0010*/ 	.short	0x0002
        /*0012*/ 	.short	0x0010
        /*0014*/ 	.byte	0x00, 0xf0, 0x11, 0x00


	//----- nvinfo : EIATTR_KPARAM_INFO
	.align		4
.L_9:
        /*0018*/ 	.byte	0x04, 0x17
        /*001a*/ 	.short	(.L_11 - .L_10)
.L_10:
        /*001c*/ 	.word	0x00000000
        /*0020*/ 	.short	0x0001
        /*0022*/ 	.short	0x0008
        /*0024*/ 	.byte	0x00, 0xf5, 0x21, 0x00


	//----- nvinfo : EIATTR_KPARAM_INFO
	.align		4
.L_11:
        /*0028*/ 	.byte	0x04, 0x17
        /*002a*/ 	.short	(.L_13 - .L_12)
.L_12:
        /*002c*/ 	.word	0x00000000
        /*0030*/ 	.short	0x0000
        /*0032*/ 	.short	0x0000
        /*0034*/ 	.byte	0x00, 0xf5, 0x21, 0x00


	//----- nvinfo : EIATTR_SPARSE_MMA_MASK
	.align		4
.L_13:
        /*0038*/ 	.byte	0x03, 0x50
        /*003a*/ 	.short	0x0000


	//----- nvinfo : EIATTR_MAXREG_COUNT
	.align		4
        /*003c*/ 	.byte	0x03, 0x1b
        /*003e*/ 	.short	0x00ff


	//----- nvinfo : EIATTR_MERCURY_ISA_VERSION
	.align		4
        /*0040*/ 	.byte	0x03, 0x5f
        /*0042*/ 	.short	0x0101


	//----- nvinfo : EIATTR_VRC_CTA_INIT_COUNT
	.align		4
        /*0044*/ 	.byte	0x02, 0x4a
	.zero		1
	.zero		1


	//----- nvinfo : EIATTR_EXIT_INSTR_OFFSETS
	.align		4
        /*0048*/ 	.byte	0x04, 0x1c
        /*004a*/ 	.short	(.L_15 - .L_14)


	//   ....[0]....
.L_14:
        /*004c*/ 	.word	0x000000d0


	//   ....[1]....
        /*0050*/ 	.word	0x000003a0


	//   ....[2]....
        /*0054*/ 	.word	0x00000410


	//   ....[3]....
        /*0058*/ 	.word	0x00000490


	//   ....[4]....
        /*005c*/ 	.word	0x000004e0


	//----- nvinfo : EIATTR_CBANK_PARAM_SIZE
	.align		4
.L_15:
        /*0060*/ 	.byte	0x03, 0x19
        /*0062*/ 	.short	0x0014


	//----- nvinfo : EIATTR_PARAM_CBANK
	.align		4
        /*0064*/ 	.byte	0x04, 0x0a
        /*0066*/ 	.short	(.L_17 - .L_16)
	.align		4
.L_16:
        /*0068*/ 	.word	index@(.nv.constant0._Z7UmaVidaPiS_i)
        /*006c*/ 	.short	0x0380
        /*006e*/ 	.short	0x0014


	//----- nvinfo : EIATTR_SW_WAR
	.align		4
.L_17:
        /*0070*/ 	.byte	0x04, 0x36
        /*0072*/ 	.short	(.L_19 - .L_18)
.L_18:
        /*0074*/ 	.word	0x00000008
.L_19:


//--------------------- .nv.callgraph             --------------------------
	.section	.nv.callgraph,"",@"SHT_CUDA_CALLGRAPH"
	.align	4
	.sectionentsize	8
	.align		4
        /*0000*/ 	.word	0x00000000
	.align		4
        /*0004*/ 	.word	0xffffffff
	.align		4
        /*0008*/ 	.word	0x00000000
	.align		4
        /*000c*/ 	.word	0xfffffffe
	.align		4
        /*0010*/ 	.word	0x00000000
	.align		4
        /*0014*/ 	.word	0xfffffffd
	.align		4
        /*0018*/ 	.word	0x00000000
	.align		4
        /*001c*/ 	.word	0xfffffffc


//--------------------- .text._Z7UmaVidaPiS_i     --------------------------
	.section	.text._Z7UmaVidaPiS_i,"ax",@progbits
	.align	128
        .global         _Z7UmaVidaPiS_i
        .type           _Z7UmaVidaPiS_i,@function
        .size           _Z7UmaVidaPiS_i,(.L_x_1 - _Z7UmaVidaPiS_i)
        .other          _Z7UmaVidaPiS_i,@"STO_CUDA_ENTRY STV_DEFAULT"
_Z7UmaVidaPiS_i:
.text._Z7UmaVidaPiS_i:
[----:B------:R-:W-:Y:S01]  /*0000*/  LDC R1, c[0x0][0x37c] ;  /* 0x0000df00ff017b82 */ /* 0x000fe20000000800 */
[----:B------:R-:W0:Y:S07]  /*0010*/  S2R R3, SR_TID.X ;  /* 0x0000000000037919 */ /* 0x000e2e0000002100 */
[----:B------:R-:W0:Y:S01]  /*0020*/  S2UR UR4, SR_CTAID.X ;  /* 0x00000000000479c3 */ /* 0x000e220000002500 */
[----:B------:R-:W1:Y:S07]  /*0030*/  S2R R5, SR_TID.Y ;  /* 0x0000000000057919 */ /* 0x000e6e0000002200 */
[----:B------:R-:W0:Y:S08]  /*0040*/  LDC R0, c[0x0][0x360] ;  /* 0x0000d800ff007b82 */ /* 0x000e300000000800 */
[----:B------:R-:W1:Y:S08]  /*0050*/  S2UR UR5, SR_CTAID.Y ;  /* 0x00000000000579c3 */ /* 0x000e700000002600 */
[----:B------:R-:W1:Y:S08]  /*0060*/  LDC R2, c[0x0][0x364] ;  /* 0x0000d900ff027b82 */ /* 0x000e700000000800 */
[----:B------:R-:W2:Y:S01]  /*0070*/  LDC R15, c[0x0][0x390] ;  /* 0x0000e400ff0f7b82 */ /* 0x000ea20000000800 */
[----:B0-----:R-:W-:-:S02]  /*0080*/  IMAD R0, R0, UR4, R3 ;  /* 0x0000000400007c24 */ /* 0x001fc4000f8e0203 */
[----:B-1----:R-:W-:Y:S02]  /*0090*/  IMAD R3, R2, UR5, R5 ;  /* 0x0000000502037c24 */ /* 0x002fe4000f8e0205 */
[----:B------:R-:W-:-:S03]  /*00a0*/  VIADD R2, R0, 0x1 ;  /* 0x0000000100027836 */ /* 0x000fc60000000000 */
[----:B--2---:R-:W-:-:S04]  /*00b0*/  ISETP.GE.AND P0, PT, R3, R15, PT ;  /* 0x0000000f0300720c */ /* 0x004fc80003f06270 */
[----:B------:R-:W-:-:S13]  /*00c0*/  ISETP.GT.OR P0, PT, R2, R15, P0 ;  /* 0x0000000f0200720c */ /* 0x000fda0000704670 */
[----:B------:R-:W-:Y:S05]  /*00d0*/  @P0 EXIT ;  /* 0x000000000000094d */ /* 0x000fea0003800000 */
[----:B------:R-:W0:Y:S01]  /*00e0*/  LDC.64 R8, c[0x0][0x380] ;  /* 0x0000e000ff087b82 */ /* 0x000e220000000a00 */
[----:B------:R-:W-:Y:S01]  /*00f0*/  VIADD R15, R15, 0x2 ;  /* 0x000000020f0f7836 */ /* 0x000fe20000000000 */
[----:B------:R-:W1:Y:S03]  /*0100*/  LDCU.64 UR6, c[0x0][0x380] ;  /* 0x00007000ff0677ac */ /* 0x000e660008000a00 */
[----:B------:R-:W-:Y:S01]  /*0110*/  IMAD R0, R0, R15, RZ ;  /* 0x0000000f00007224 */ /* 0x000fe200078e02ff */
[----:B------:R-:W2:Y:S03]  /*0120*/  LDCU.64 UR4, c[0x0][0x358] ;  /* 0x00006b00ff0477ac */ /* 0x000ea60008000a00 */
[C-C-:B------:R-:W-:Y:S01]  /*0130*/  IMAD.IADD R5, R3.reuse, 0x1, R0.reuse ;  /* 0x0000000103057824 */ /* 0x140fe200078e0200 */
[----:B------:R-:W-:Y:S01]  /*0140*/  IADD3 R6, P1, PT, R3, R0, RZ ;  /* 0x0000000003067210 */ /* 0x000fe20007f3e0ff */
[----:B------:R-:W-:-:S03]  /*0150*/  IMAD.IADD R2, R15, 0x1, R0 ;  /* 0x000000010f027824 */ /* 0x000fc600078e0200 */
[----:B------:R-:W-:Y:S01]  /*0160*/  LEA.HI.X.SX32 R7, R0, RZ, 0x1, P1 ;  /* 0x000000ff00077211 */ /* 0x000fe200008f0eff */
[----:B------:R-:W-:Y:S01]  /*0170*/  IMAD.IADD R4, R15, 0x1, R2 ;  /* 0x000000010f047824 */ /* 0x000fe200078e0202 */
[C---:B-1----:R-:W-:Y:S01]  /*0180*/  LEA R12, P1, R6.reuse, UR6, 0x2 ;  /* 0x00000006060c7c11 */ /* 0x042fe2000f8210ff */
[----:B0-----:R-:W-:Y:S01]  /*0190*/  IMAD.WIDE R8, R5, 0x4, R8 ;  /* 0x0000000405087825 */ /* 0x001fe200078e0208 */
[----:B------:R-:W-:Y:S02]  /*01a0*/  IADD3 R5, P0, PT, R3, R2, RZ ;  /* 0x0000000203057210 */ /* 0x000fe40007f1e0ff */
[----:B------:R-:W-:Y:S02]  /*01b0*/  LEA.HI.X R13, R6, UR7, R7, 0x2, P1 ;  /* 0x00000007060d7c11 */ /* 0x000fe400088f1407 */
[----:B------:R-:W-:Y:S01]  /*01c0*/  LEA.HI.X.SX32 R0, R2, RZ, 0x1, P0 ;  /* 0x000000ff02007211 */ /* 0x000fe200000f0eff */
[----:B------:R-:W-:Y:S01]  /*01d0*/  IMAD.WIDE R10, R15, 0x4, R8 ;  /* 0x000000040f0a7825 */ /* 0x000fe200078e0208 */
[----:B------:R-:W-:Y:S01]  /*01e0*/  IADD3 R2, P0, PT, R3, R4, RZ ;  /* 0x0000000403027210 */ /* 0x000fe20007f1e0ff */
[----:B--2---:R-:W2:Y:S01]  /*01f0*/  LDG.E R17, desc[UR4][R12.64+0x4] ;  /* 0x000004040c117981 */ /* 0x004ea2000c1e1900 */
[C---:B------:R-:W-:Y:S01]  /*0200*/  SHF.L.U64.HI R0, R5.reuse, 0x2, R0 ;  /* 0x0000000205007819 */ /* 0x040fe20000010200 */
[----:B------:R-:W-:Y:S01]  /*0210*/  IMAD.SHL.U32 R3, R5, 0x4, RZ ;  /* 0x0000000405037824 */ /* 0x000fe200078e00ff */
[----:B------:R-:W-:Y:S01]  /*0220*/  LEA.HI.X.SX32 R7, R4, RZ, 0x1, P0 ;  /* 0x000000ff04077211 */ /* 0x000fe200000f0eff */
[----:B------:R-:W2:Y:S01]  /*0230*/  LDG.E R16, desc[UR4][R12.64+0x8] ;  /* 0x000008040c107981 */ /* 0x000ea2000c1e1900 */
[----:B------:R-:W-:-:S02]  /*0240*/  LEA R6, P1, R2, UR6, 0x2 ;  /* 0x0000000602067c11 */ /* 0x000fc4000f8210ff */
[----:B------:R-:W-:Y:S01]  /*0250*/  IADD3 R4, P0, PT, R3, UR6, RZ ;  /* 0x0000000603047c10 */ /* 0x000fe2000ff1e0ff */
[----:B------:R-:W2:Y:S03]  /*0260*/  LDG.E R8, desc[UR4][R8.64] ;  /* 0x0000000408087981 */ /* 0x000ea6000c1e1900 */
[----:B------:R-:W-:Y:S01]  /*0270*/  IADD3.X R5, PT, PT, R0, UR7, RZ, P0, !PT ;  /* 0x0000000700057c10 */ /* 0x000fe200087fe4ff */
[----:B------:R-:W-:Y:S01]  /*0280*/  IMAD.WIDE R14, R15, 0x4, R10 ;  /* 0x000000040f0e7825 */ /* 0x000fe200078e020a */
[----:B------:R-:W-:Y:S01]  /*0290*/  LEA.HI.X R7, R2, UR7, R7, 0x2, P1 ;  /* 0x0000000702077c11 */ /* 0x000fe200088f1407 */
[----:B------:R-:W3:Y:S04]  /*02a0*/  LDG.E R11, desc[UR4][R10.64] ;  /* 0x000000040a0b7981 */ /* 0x000ee8000c1e1900 */
[----:B------:R-:W3:Y:S04]  /*02b0*/  LDG.E R18, desc[UR4][R4.64+0x8] ;  /* 0x0000080404127981 */ /* 0x000ee8000c1e1900 */
[----:B------:R-:W4:Y:S04]  /*02c0*/  LDG.E R15, desc[UR4][R14.64] ;  /* 0x000000040e0f7981 */ /* 0x000f28000c1e1900 */
[----:B------:R-:W4:Y:S04]  /*02d0*/  LDG.E R19, desc[UR4][R6.64+0x4] ;  /* 0x0000040406137981 */ /* 0x000f28000c1e1900 */
[----:B------:R-:W5:Y:S04]  /*02e0*/  LDG.E R21, desc[UR4][R6.64+0x8] ;  /* 0x0000080406157981 */ /* 0x000f68000c1e1900 */
[----:B------:R-:W5:Y:S01]  /*02f0*/  LDG.E R2, desc[UR4][R4.64+0x4] ;  /* 0x0000040404027981 */ /* 0x000f62000c1e1900 */
[----:B--2---:R-:W-:-:S04]  /*0300*/  IADD3 R16, PT, PT, R16, R17, R8 ;  /* 0x0000001110107210 */ /* 0x004fc80007ffe008 */
[----:B---3--:R-:W-:-:S04]  /*0310*/  IADD3 R16, PT, PT, R18, R16, R11 ;  /* 0x0000001012107210 */ /* 0x008fc80007ffe00b */
[----:B----4-:R-:W-:-:S05]  /*0320*/  IADD3 R16, PT, PT, R19, R16, R15 ;  /* 0x0000001013107210 */ /* 0x010fca0007ffe00f */
[----:B-----5:R-:W-:-:S05]  /*0330*/  IMAD.IADD R16, R16, 0x1, R21 ;  /* 0x0000000110107824 */ /* 0x020fca00078e0215 */
[----:B------:R-:W-:-:S04]  /*0340*/  ISETP.GT.AND P0, PT, R16, 0x1, PT ;  /* 0x000000011000780c */ /* 0x000fc80003f04270 */
[----:B------:R-:W-:-:S13]  /*0350*/  ISETP.EQ.OR P0, PT, R2, RZ, P0 ;  /* 0x000000ff0200720c */ /* 0x000fda0000702670 */
[----:B------:R-:W0:Y:S02]  /*0360*/  @!P0 LDC.64 R8, c[0x0][0x388] ;  /* 0x0000e200ff088b82 */ /* 0x000e240000000a00 */
[----:B0-----:R-:W-:-:S05]  /*0370*/  @!P0 IADD3 R8, P1, PT, R3, R8, RZ ;  /* 0x0000000803088210 */ /* 0x001fca0007f3e0ff */
[----:B------:R-:W-:-:S05]  /*0380*/  @!P0 IMAD.X R9, R0, 0x1, R9, P1 ;  /* 0x0000000100098824 */ /* 0x000fca00008e0609 */
[----:B------:R0:W-:Y:S01]  /*0390*/  @!P0 STG.E desc[UR4][R8.64+0x4], RZ ;  /* 0x000004ff08008986 */ /* 0x0001e2000c101904 */
[----:B------:R-:W-:Y:S05]  /*03a0*/  @!P0 EXIT ;  /* 0x000000000000894d */ /* 0x000fea0003800000 */
[----:B------:R-:W-:-:S04]  /*03b0*/  ISETP.GE.AND P0, PT, R16, 0x4, PT ;  /* 0x000000041000780c */ /* 0x000fc80003f06270 */
[----:B------:R-:W-:-:S13]  /*03c0*/  ISETP.EQ.OR P0, PT, R2, RZ, !P0 ;  /* 0x000000ff0200720c */ /* 0x000fda0004702670 */
[----:B------:R-:W1:Y:S02]  /*03d0*/  @!P0 LDC.64 R4, c[0x0][0x388] ;  /* 0x0000e200ff048b82 */ /* 0x000e640000000a00 */
[----:B-1----:R-:W-:-:S05]  /*03e0*/  @!P0 IADD3 R4, P1, PT, R3, R4, RZ ;  /* 0x0000000403048210 */ /* 0x002fca0007f3e0ff */
[----:B------:R-:W-:-:S05]  /*03f0*/  @!P0 IMAD.X R5, R0, 0x1, R5, P1 ;  /* 0x0000000100058824 */ /* 0x000fca00008e0605 */
[----:B------:R1:W-:Y:S01]  /*0400*/  @!P0 STG.E desc[UR4][R4.64+0x4], RZ ;  /* 0x000004ff04008986 */ /* 0x0003e2000c101904 */
[----:B------:R-:W-:Y:S05]  /*0410*/  @!P0 EXIT ;  /* 0x000000000000894d */ /* 0x000fea0003800000 */
[----:B------:R-:W-:-:S04]  /*0420*/  ISETP.NE.AND P0, PT, R16, 0x3, PT ;  /* 0x000000031000780c */ /* 0x000fc80003f05270 */
[----:B------:R-:W-:-:S13]  /*0430*/  ISETP.NE.OR P0, PT, R2, RZ, P0 ;  /* 0x000000ff0200720c */ /* 0x000fda0000705670 */
[----:B-1----:R-:W1:Y:S01]  /*0440*/  @!P0 LDC.64 R4, c[0x0][0x388] ;  /* 0x0000e200ff048b82 */ /* 0x002e620000000a00 */
[----:B------:R-:W-:Y:S01]  /*0450*/  @!P0 IMAD.MOV.U32 R7, RZ, RZ, 0x1 ;  /* 0x00000001ff078424 */ /* 0x000fe200078e00ff */
[----:B-1----:R-:W-:-:S05]  /*0460*/  @!P0 IADD3 R4, P1, PT, R3, R4, RZ ;  /* 0x0000000403048210 */ /* 0x002fca0007f3e0ff */
[----:B------:R-:W-:-:S05]  /*0470*/  @!P0 IMAD.X R5, R0, 0x1, R5, P1 ;  /* 0x0000000100058824 */ /* 0x000fca00008e0605 */
[----:B------:R1:W-:Y:S01]  /*0480*/  @!P0 STG.E desc[UR4][R4.64+0x4], R7 ;  /* 0x0000040704008986 */ /* 0x0003e2000c101904 */
[----:B------:R-:W-:Y:S05]  /*0490*/  @!P0 EXIT ;  /* 0x000000000000894d */ /* 0x000fea0003800000 */
[----:B------:R-:W1:Y:S02]  /*04a0*/  LDCU.64 UR6, c[0x0][0x388] ;  /* 0x00007100ff0677ac */ /* 0x000e640008000a00 */
[----:B-1----:R-:W-:-:S04]  /*04b0*/  IADD3 R4, P0, PT, R3, UR6, RZ ;  /* 0x0000000603047c10 */ /* 0x002fc8000ff1e0ff */
[----:B------:R-:W-:-:S05]  /*04c0*/  IADD3.X R5, PT, PT, R0, UR7, RZ, P0, !PT ;  /* 0x0000000700057c10 */ /* 0x000fca00087fe4ff */
[----:B------:R-:W-:Y:S01]  /*04d0*/  STG.E desc[UR4][R4.64+0x4], R2 ;  /* 0x0000040204007986 */ /* 0x000fe2000c101904 */
[----:B------:R-:W-:Y:S05]  /*04e0*/  EXIT ;  /* 0x000000000000794d */ /* 0x000fea0003800000 */
.L_x_0:
[----:B------:R-:W-:-:S00]  /*04f0*/  BRA `(.L_x_0) ;  /* 0xfffffffc00fc7947 */ /* 0x000fc0000383ffff */
[----:B------:R-:W-:-:S00]  /*0500*/  NOP ;  /* 0x0000000000007918 */ /* 0x000fc00000000000 */
[----:B------:R-:W-:-:S00]  /*0510*/  NOP ;  /* 0x0000000000007918 */ /* 0x000fc00000000000 */
[----:B------:R-:W-:-:S00]  /*0520*/  NOP ;  /* 0x0000000000007918 */ /* 0x000fc00000000000 */
[----:B------:R-:W-:-:S00]  /*0530*/  NOP ;  /* 0x0000000000007918 */ /* 0x000fc00000000000 */
[----:B------:R-:W-:-:S00]  /*0540*/  NOP ;  /* 0x0000000000007918 */ /* 0x000fc00000000000 */
[----:B------:R-:W-:-:S00]  /*0550*/  NOP ;  /* 0x0000000000007918 */ /* 0x000fc00000000000 */
[----:B------:R-:W-:-:S00]  /*0560*/  NOP ;  /* 0x0000000000007918 */ /* 0x000fc00000000000 */
[----:B------:R-:W-:-:S00]  /*0570*/  NOP ;  /* 0x0000000000007918 */ /* 0x000fc00000000000 */
.L_x_1:


//--------------------- .nv.shared.reserved.0     --------------------------
	.section	.nv.shared.reserved.0,"aw",@nobits
	.weak		__nv_reservedSMEM_offset_0_alias
	.size		__nv_reservedSMEM_offset_0_alias, 0, 64
	.other		__nv_reservedSMEM_offset_0_alias,@"STO_CUDA_RESERVED_SHARED STV_DEFAULT"
__nv_reservedSMEM_offset_0_alias:
	.zero		0
	.zero		64


//--------------------- .nv.constant0._Z7UmaVidaPiS_i --------------------------
	.section	.nv.constant0._Z7UmaVidaPiS_i,"a",@progbits
	.sectionflags	@""
	.align	4
.nv.constant0._Z7UmaVidaPiS_i:
	.zero		916


//--------------------- SYMBOLS --------------------------

	.type		.nv.reservedSmem.offset0,@object
	.size		.nv.reservedSmem.offset0,0x4
